//
// Generated by NVIDIA NVVM Compiler
//
// Compiler Build ID: CL-36424714
// Cuda compilation tools, release 13.0, V13.0.88
// Based on NVVM 20.0.0
//

.version 9.0
.target sm_100
.address_size 64

	// .globl	_Z13MatrixMulCUDAPKfS0_Pfiiii
// _ZZ13MatrixMulCUDAPKfS0_PfiiiiE8subTileA has been demoted
// _ZZ13MatrixMulCUDAPKfS0_PfiiiiE8subTileB has been demoted

.visible .entry _Z13MatrixMulCUDAPKfS0_Pfiiii(
	.param .u64 .ptr .align 1 _Z13MatrixMulCUDAPKfS0_Pfiiii_param_0,
	.param .u64 .ptr .align 1 _Z13MatrixMulCUDAPKfS0_Pfiiii_param_1,
	.param .u64 .ptr .align 1 _Z13MatrixMulCUDAPKfS0_Pfiiii_param_2,
	.param .u32 _Z13MatrixMulCUDAPKfS0_Pfiiii_param_3,
	.param .u32 _Z13MatrixMulCUDAPKfS0_Pfiiii_param_4,
	.param .u32 _Z13MatrixMulCUDAPKfS0_Pfiiii_param_5,
	.param .u32 _Z13MatrixMulCUDAPKfS0_Pfiiii_param_6
)
{
	.reg .pred 	%p<12>;
	.reg .b32 	%r<47>;
	.reg .b32 	%f<107>;
	.reg .b64 	%rd<13>;
	// demoted variable
	.shared .align 4 .b8 _ZZ13MatrixMulCUDAPKfS0_PfiiiiE8subTileA[3600];
	// demoted variable
	.shared .align 4 .b8 _ZZ13MatrixMulCUDAPKfS0_PfiiiiE8subTileB[3600];
	ld.param.u64 	%rd3, [_Z13MatrixMulCUDAPKfS0_Pfiiii_param_0];
	ld.param.u64 	%rd4, [_Z13MatrixMulCUDAPKfS0_Pfiiii_param_1];
	ld.param.u64 	%rd5, [_Z13MatrixMulCUDAPKfS0_Pfiiii_param_2];
	ld.param.u32 	%r24, [_Z13MatrixMulCUDAPKfS0_Pfiiii_param_3];
	ld.param.u32 	%r25, [_Z13MatrixMulCUDAPKfS0_Pfiiii_param_4];
	ld.param.u32 	%r26, [_Z13MatrixMulCUDAPKfS0_Pfiiii_param_5];
	ld.param.u32 	%r27, [_Z13MatrixMulCUDAPKfS0_Pfiiii_param_6];
	mov.u32 	%r28, %ctaid.x;
	mov.u32 	%r29, %ctaid.y;
	mov.u32 	%r42, %tid.x;
	mov.u32 	%r44, %tid.y;
	mad.lo.s32 	%r3, %r29, 30, %r44;
	mul.lo.s32 	%r4, %r28, 30;
	add.s32 	%r5, %r4, %r42;
	setp.lt.s32 	%p1, %r24, -58;
	mov.f32 	%f106, 0f00000000;
	@%p1 bra 	$L__BB0_7;
	add.s32 	%r30, %r24, -1;
	mul.hi.s32 	%r31, %r30, -2004318071;
	add.s32 	%r32, %r31, %r30;
	shr.u32 	%r33, %r32, 31;
	shr.s32 	%r34, %r32, 4;
	add.s32 	%r35, %r34, %r33;
	mul.lo.s32 	%r36, %r44, 120;
	mov.u32 	%r37, _ZZ13MatrixMulCUDAPKfS0_PfiiiiE8subTileA;
	add.s32 	%r6, %r37, %r36;
	shl.b32 	%r38, %r42, 2;
	add.s32 	%r7, %r6, %r38;
	mov.u32 	%r39, _ZZ13MatrixMulCUDAPKfS0_PfiiiiE8subTileB;
	add.s32 	%r9, %r39, %r38;
	add.s32 	%r8, %r9, %r36;
	neg.s32 	%r46, %r35;
	mad.lo.s32 	%r40, %r44, %r26, %r42;
	add.s32 	%r45, %r40, %r4;
	mul.lo.s32 	%r12, %r26, 30;
	mad.lo.s32 	%r43, %r24, %r3, %r42;
	cvta.to.global.u64 	%rd1, %rd3;
	cvta.to.global.u64 	%rd2, %rd4;
	mov.f32 	%f106, 0f00000000;
$L__BB0_2:
	setp.ge.s32 	%p2, %r3, %r25;
	setp.ge.s32 	%p3, %r42, %r24;
	mov.f32 	%f104, 0f00000000;
	or.pred  	%p4, %p2, %p3;
	@%p4 bra 	$L__BB0_4;
	mul.wide.u32 	%rd6, %r43, 4;
	add.s64 	%rd7, %rd1, %rd6;
	ld.global.f32 	%f104, [%rd7];
$L__BB0_4:
	setp.ge.s32 	%p5, %r5, %r26;
	st.shared.f32 	[%r7], %f104;
	setp.ge.s32 	%p6, %r44, %r27;
	mov.f32 	%f105, 0f00000000;
	or.pred  	%p7, %p6, %p5;
	@%p7 bra 	$L__BB0_6;
	mul.wide.u32 	%rd8, %r45, 4;
	add.s64 	%rd9, %rd2, %rd8;
	ld.global.f32 	%f105, [%rd9];
$L__BB0_6:
	st.shared.f32 	[%r8], %f105;
	bar.sync 	0;
	ld.shared.f32 	%f12, [%r6];
	ld.shared.f32 	%f13, [%r9];
	fma.rn.f32 	%f14, %f12, %f13, %f106;
	ld.shared.f32 	%f15, [%r6+4];
	ld.shared.f32 	%f16, [%r9+120];
	fma.rn.f32 	%f17, %f15, %f16, %f14;
	ld.shared.f32 	%f18, [%r6+8];
	ld.shared.f32 	%f19, [%r9+240];
	fma.rn.f32 	%f20, %f18, %f19, %f17;
	ld.shared.f32 	%f21, [%r6+12];
	ld.shared.f32 	%f22, [%r9+360];
	fma.rn.f32 	%f23, %f21, %f22, %f20;
	ld.shared.f32 	%f24, [%r6+16];
	ld.shared.f32 	%f25, [%r9+480];
	fma.rn.f32 	%f26, %f24, %f25, %f23;
	ld.shared.f32 	%f27, [%r6+20];
	ld.shared.f32 	%f28, [%r9+600];
	fma.rn.f32 	%f29, %f27, %f28, %f26;
	ld.shared.f32 	%f30, [%r6+24];
	ld.shared.f32 	%f31, [%r9+720];
	fma.rn.f32 	%f32, %f30, %f31, %f29;
	ld.shared.f32 	%f33, [%r6+28];
	ld.shared.f32 	%f34, [%r9+840];
	fma.rn.f32 	%f35, %f33, %f34, %f32;
	ld.shared.f32 	%f36, [%r6+32];
	ld.shared.f32 	%f37, [%r9+960];
	fma.rn.f32 	%f38, %f36, %f37, %f35;
	ld.shared.f32 	%f39, [%r6+36];
	ld.shared.f32 	%f40, [%r9+1080];
	fma.rn.f32 	%f41, %f39, %f40, %f38;
	ld.shared.f32 	%f42, [%r6+40];
	ld.shared.f32 	%f43, [%r9+1200];
	fma.rn.f32 	%f44, %f42, %f43, %f41;
	ld.shared.f32 	%f45, [%r6+44];
	ld.shared.f32 	%f46, [%r9+1320];
	fma.rn.f32 	%f47, %f45, %f46, %f44;
	ld.shared.f32 	%f48, [%r6+48];
	ld.shared.f32 	%f49, [%r9+1440];
	fma.rn.f32 	%f50, %f48, %f49, %f47;
	ld.shared.f32 	%f51, [%r6+52];
	ld.shared.f32 	%f52, [%r9+1560];
	fma.rn.f32 	%f53, %f51, %f52, %f50;
	ld.shared.f32 	%f54, [%r6+56];
	ld.shared.f32 	%f55, [%r9+1680];
	fma.rn.f32 	%f56, %f54, %f55, %f53;
	ld.shared.f32 	%f57, [%r6+60];
	ld.shared.f32 	%f58, [%r9+1800];
	fma.rn.f32 	%f59, %f57, %f58, %f56;
	ld.shared.f32 	%f60, [%r6+64];
	ld.shared.f32 	%f61, [%r9+1920];
	fma.rn.f32 	%f62, %f60, %f61, %f59;
	ld.shared.f32 	%f63, [%r6+68];
	ld.shared.f32 	%f64, [%r9+2040];
	fma.rn.f32 	%f65, %f63, %f64, %f62;
	ld.shared.f32 	%f66, [%r6+72];
	ld.shared.f32 	%f67, [%r9+2160];
	fma.rn.f32 	%f68, %f66, %f67, %f65;
	ld.shared.f32 	%f69, [%r6+76];
	ld.shared.f32 	%f70, [%r9+2280];
	fma.rn.f32 	%f71, %f69, %f70, %f68;
	ld.shared.f32 	%f72, [%r6+80];
	ld.shared.f32 	%f73, [%r9+2400];
	fma.rn.f32 	%f74, %f72, %f73, %f71;
	ld.shared.f32 	%f75, [%r6+84];
	ld.shared.f32 	%f76, [%r9+2520];
	fma.rn.f32 	%f77, %f75, %f76, %f74;
	ld.shared.f32 	%f78, [%r6+88];
	ld.shared.f32 	%f79, [%r9+2640];
	fma.rn.f32 	%f80, %f78, %f79, %f77;
	ld.shared.f32 	%f81, [%r6+92];
	ld.shared.f32 	%f82, [%r9+2760];
	fma.rn.f32 	%f83, %f81, %f82, %f80;
	ld.shared.f32 	%f84, [%r6+96];
	ld.shared.f32 	%f85, [%r9+2880];
	fma.rn.f32 	%f86, %f84, %f85, %f83;
	ld.shared.f32 	%f87, [%r6+100];
	ld.shared.f32 	%f88, [%r9+3000];
	fma.rn.f32 	%f89, %f87, %f88, %f86;
	ld.shared.f32 	%f90, [%r6+104];
	ld.shared.f32 	%f91, [%r9+3120];
	fma.rn.f32 	%f92, %f90, %f91, %f89;
	ld.shared.f32 	%f93, [%r6+108];
	ld.shared.f32 	%f94, [%r9+3240];
	fma.rn.f32 	%f95, %f93, %f94, %f92;
	ld.shared.f32 	%f96, [%r6+112];
	ld.shared.f32 	%f97, [%r9+3360];
	fma.rn.f32 	%f98, %f96, %f97, %f95;
	ld.shared.f32 	%f99, [%r6+116];
	ld.shared.f32 	%f100, [%r9+3480];
	fma.rn.f32 	%f106, %f99, %f100, %f98;
	bar.sync 	0;
	add.s32 	%r46, %r46, 1;
	add.s32 	%r45, %r45, %r12;
	add.s32 	%r44, %r44, 30;
	add.s32 	%r43, %r43, 30;
	add.s32 	%r42, %r42, 30;
	setp.ne.s32 	%p8, %r46, 2;
	@%p8 bra 	$L__BB0_2;
$L__BB0_7:
	setp.ge.s32 	%p9, %r3, %r25;
	setp.ge.s32 	%p10, %r5, %r26;
	or.pred  	%p11, %p9, %p10;
	@%p11 bra 	$L__BB0_9;
	mad.lo.s32 	%r41, %r26, %r3, %r5;
	cvta.to.global.u64 	%rd10, %rd5;
	mul.wide.u32 	%rd11, %r41, 4;
	add.s64 	%rd12, %rd10, %rd11;
	ld.global.f32 	%f101, [%rd12];
	add.f32 	%f102, %f106, %f101;
	st.global.f32 	[%rd12], %f102;
$L__BB0_9:
	ret;

}


// ===== COMPILED SASS (sm_100) =====

	.target	sm_100

	.elftype	@"ET_EXEC"


//--------------------- .note.nv.tkinfo           --------------------------
	.section	.note.nv.tkinfo,"",@"SHT_NOTE"
	.sectionflags	@"SHF_NOTE_NV_TKINFO"
	.tkinfo
        /*0018*/ 	.word	0x00000002
        /*0030*/ 	.string	""
        /*0030*/ 	.string	"ptxas"
        /*0030*/ 	.string	"Cuda compilation tools, release 13.0, V13.0.88"
        /*0030*/ 	.string	"Build cuda_13.0.r13.0/compiler.36424714_0"
        /*0030*/ 	.string	"-arch sm_100 -m 64 "



//--------------------- .note.nv.cuinfo           --------------------------
	.section	.note.nv.cuinfo,"",@"SHT_NOTE"
	.sectionflags	@"SHF_NOTE_NV_CUINFO"
        /*0018*/ 	.short	0x0002
        /*001a*/ 	.short	0x0064
        /*001c*/ 	.short	0x0082
	.zero		2


//--------------------- .nv.info                  --------------------------
	.section	.nv.info,"",@"SHT_CUDA_INFO"
	.align	4


	//----- nvinfo : EIATTR_REGCOUNT
	.align		4
        /*0000*/ 	.byte	0x04, 0x2f
        /*0002*/ 	.short	(.L_1 - .L_0)
	.align		4
.L_0:
        /*0004*/ 	.word	index@(_Z13MatrixMulCUDAPKfS0_Pfiiii)
        /*0008*/ 	.word	0x00000020


	//----- nvinfo : EIATTR_FRAME_SIZE
	.align		4
.L_1:
        /*000c*/ 	.byte	0x04, 0x11
        /*000e*/ 	.short	(.L_3 - .L_2)
	.align		4
.L_2:
        /*0010*/ 	.word	index@(_Z13MatrixMulCUDAPKfS0_Pfiiii)
        /*0014*/ 	.word	0x00000000


	//----- nvinfo : EIATTR_MIN_STACK_SIZE
	.align		4
.L_3:
        /*0018*/ 	.byte	0x04, 0x12
        /*001a*/ 	.short	(.L_5 - .L_4)
	.align		4
.L_4:
        /*001c*/ 	.word	index@(_Z13MatrixMulCUDAPKfS0_Pfiiii)
        /*0020*/ 	.word	0x00000000
.L_5:


//--------------------- .nv.compat                --------------------------
	.section	.nv.compat,"",@"SHT_CUDA_COMPAT_INFO"
	.align	4
        /*0000*/ 	.byte	0x02, 0x09, 0x00, 0x00, 0x02, 0x02, 0x01, 0x00, 0x02, 0x05, 0x05, 0x00, 0x03, 0x07, 0x01, 0x01
        /*0010*/ 	.byte	0x02, 0x03, 0x00, 0x00, 0x02, 0x06, 0x01, 0x00, 0x04, 0x0b, 0x08, 0x00, 0x09, 0x00, 0x00, 0x00
        /*0020*/ 	.byte	0x00, 0x00, 0x00, 0x00


//--------------------- .nv.info._Z13MatrixMulCUDAPKfS0_Pfiiii --------------------------
	.section	.nv.info._Z13MatrixMulCUDAPKfS0_Pfiiii,"",@"SHT_CUDA_INFO"
	.sectionflags	@""
	.align	4


	//----- nvinfo : EIATTR_CUDA_API_VERSION
	.align		4
        /*0000*/ 	.byte	0x04, 0x37
        /*0002*/ 	.short	(.L_7 - .L_6)
.L_6:
        /*0004*/ 	.word	0x00000082


	//----- nvinfo : EIATTR_KPARAM_INFO
	.align		4
.L_7:
        /*0008*/ 	.byte	0x04, 0x17
        /*000a*/ 	.short	(.L_9 - .L_8)
.L_8:
        /*000c*/ 	.word	0x00000000
        /*0010*/ 	.short	0x0006
        /*0012*/ 	.short	0x0024
        /*0014*/ 	.byte	0x00, 0xf0, 0x11, 0x00


	//----- nvinfo : EIATTR_KPARAM_INFO
	.align		4
.L_9:
        /*0018*/ 	.byte	0x04, 0x17
        /*001a*/ 	.short	(.L_11 - .L_10)
.L_10:
        /*001c*/ 	.word	0x00000000
        /*0020*/ 	.short	0x0005
        /*0022*/ 	.short	0x0020
        /*0024*/ 	.byte	0x00, 0xf0, 0x11, 0x00


	//----- nvinfo : EIATTR_KPARAM_INFO
	.align		4
.L_11:
        /*0028*/ 	.byte	0x04, 0x17
        /*002a*/ 	.short	(.L_13 - .L_12)
.L_12:
        /*002c*/ 	.word	0x00000000
        /*0030*/ 	.short	0x0004
        /*0032*/ 	.short	0x001c
        /*0034*/ 	.byte	0x00, 0xf0, 0x11, 0x00


	//----- nvinfo : EIATTR_KPARAM_INFO
	.align		4
.L_13:
        /*0038*/ 	.byte	0x04, 0x17
        /*003a*/ 	.short	(.L_15 - .L_14)
.L_14:
        /*003c*/ 	.word	0x00000000
        /*0040*/ 	.short	0x0003
        /*0042*/ 	.short	0x0018
        /*0044*/ 	.byte	0x00, 0xf0, 0x11, 0x00


	//----- nvinfo : EIATTR_KPARAM_INFO
	.align		4
.L_15:
        /*0048*/ 	.byte	0x04, 0x17
        /*004a*/ 	.short	(.L_17 - .L_16)
.L_16:
        /*004c*/ 	.word	0x00000000
        /*0050*/ 	.short	0x0002
        /*0052*/ 	.short	0x0010
        /*0054*/ 	.byte	0x00, 0xf5, 0x21, 0x00


	//----- nvinfo : EIATTR_KPARAM_INFO
	.align		4
.L_17:
        /*0058*/ 	.byte	0x04, 0x17
        /*005a*/ 	.short	(.L_19 - .L_18)
.L_18:
        /*005c*/ 	.word	0x00000000
        /*0060*/ 	.short	0x0001
        /*0062*/ 	.short	0x0008
        /*0064*/ 	.byte	0x00, 0xf5, 0x21, 0x00


	//----- nvinfo : EIATTR_KPARAM_INFO
	.align		4
.L_19:
        /*0068*/ 	.byte	0x04, 0x17
        /*006a*/ 	.short	(.L_21 - .L_20)
.L_20:
        /*006c*/ 	.word	0x00000000
        /*0070*/ 	.short	0x0000
        /*0072*/ 	.short	0x0000
        /*0074*/ 	.byte	0x00, 0xf5, 0x21, 0x00


	//----- nvinfo : EIATTR_SPARSE_MMA_MASK
	.align		4
.L_21:
        /*0078*/ 	.byte	0x03, 0x50
        /*007a*/ 	.short	0x0000


	//----- nvinfo : EIATTR_MAXREG_COUNT
	.align		4
        /*007c*/ 	.byte	0x03, 0x1b
        /*007e*/ 	.short	0x00ff


	//----- nvinfo : EIATTR_NUM_BARRIERS
	.align		4
        /*0080*/ 	.byte	0x02, 0x4c
        /*0082*/ 	.byte	0x01
	.zero		1


	//----- nvinfo : EIATTR_MERCURY_ISA_VERSION
	.align		4
        /*0084*/ 	.byte	0x03, 0x5f
        /*0086*/ 	.short	0x0101


	//----- nvinfo : EIATTR_VRC_CTA_INIT_COUNT
	.align		4
        /*0088*/ 	.byte	0x02, 0x4a
	.zero		1
	.zero		1


	//----- nvinfo : EIATTR_EXIT_INSTR_OFFSETS
	.align		4
        /*008c*/ 	.byte	0x04, 0x1c
        /*008e*/ 	.short	(.L_23 - .L_22)


	//   ....[0]....
.L_22:
        /*0090*/ 	.word	0x00000880


	//   ....[1]....
        /*0094*/ 	.word	0x000008f0


	//----- nvinfo : EIATTR_CBANK_PARAM_SIZE
	.align		4
.L_23:
        /*0098*/ 	.byte	0x03, 0x19
        /*009a*/ 	.short	0x0028


	//----- nvinfo : EIATTR_PARAM_CBANK
	.align		4
        /*009c*/ 	.byte	0x04, 0x0a
        /*009e*/ 	.short	(.L_25 - .L_24)
	.align		4
.L_24:
        /*00a0*/ 	.word	index@(.nv.constant0._Z13MatrixMulCUDAPKfS0_Pfiiii)
        /*00a4*/ 	.short	0x0380
        /*00a6*/ 	.short	0x0028


	//----- nvinfo : EIATTR_SW_WAR
	.align		4
.L_25:
        /*00a8*/ 	.byte	0x04, 0x36
        /*00aa*/ 	.short	(.L_27 - .L_26)
.L_26:
        /*00ac*/ 	.word	0x00000008
.L_27:


//--------------------- .nv.callgraph             --------------------------
	.section	.nv.callgraph,"",@"SHT_CUDA_CALLGRAPH"
	.align	4
	.sectionentsize	8
	.align		4
        /*0000*/ 	.word	0x00000000
	.align		4
        /*0004*/ 	.word	0xffffffff
	.align		4
        /*0008*/ 	.word	0x00000000
	.align		4
        /*000c*/ 	.word	0xfffffffe
	.align		4
        /*0010*/ 	.word	0x00000000
	.align		4
        /*0014*/ 	.word	0xfffffffd
	.align		4
        /*0018*/ 	.word	0x00000000
	.align		4
        /*001c*/ 	.word	0xfffffffc


//--------------------- .text._Z13MatrixMulCUDAPKfS0_Pfiiii --------------------------
	.section	.text._Z13MatrixMulCUDAPKfS0_Pfiiii,"ax",@progbits
	.align	128
        .global         _Z13MatrixMulCUDAPKfS0_Pfiiii
        .type           _Z13MatrixMulCUDAPKfS0_Pfiiii,@function
        .size           _Z13MatrixMulCUDAPKfS0_Pfiiii,(.L_x_3 - _Z13MatrixMulCUDAPKfS0_Pfiiii)
        .other          _Z13MatrixMulCUDAPKfS0_Pfiiii,@"STO_CUDA_ENTRY STV_DEFAULT"
_Z13MatrixMulCUDAPKfS0_Pfiiii:
.text._Z13MatrixMulCUDAPKfS0_Pfiiii:
[----:B------:R-:W-:Y:S01]  /*0000*/  LDC R1, c[0x0][0x37c] ;  /* 0x0000df00ff017b82 */ /* 0x000fe20000000800 */
[----:B------:R-:W0:Y:S01]  /*0010*/  S2R R11, SR_CTAID.Y ;  /* 0x00000000000b7919 */ /* 0x000e220000002600 */
[----:B------:R-:W1:Y:S01]  /*0020*/  LDCU UR8, c[0x0][0x398] ;  /* 0x00007300ff0877ac */ /* 0x000e620008000800 */
[----:B------:R-:W-:Y:S01]  /*0030*/  HFMA2 R21, -RZ, RZ, 0, 0 ;  /* 0x00000000ff157431 */ /* 0x000fe200000001ff */
[----:B------:R-:W0:Y:S01]  /*0040*/  S2R R12, SR_TID.Y ;  /* 0x00000000000c7919 */ /* 0x000e220000002200 */
[----:B------:R-:W2:Y:S01]  /*0050*/  LDCU UR12, c[0x0][0x3a0] ;  /* 0x00007400ff0c77ac */ /* 0x000ea20008000800 */
[----:B------:R-:W3:Y:S01]  /*0060*/  S2R R8, SR_CTAID.X ;  /* 0x0000000000087919 */ /* 0x000ee20000002500 */
[----:B------:R-:W4:Y:S01]  /*0070*/  LDCU.64 UR6, c[0x0][0x358] ;  /* 0x00006b00ff0677ac */ /* 0x000f220008000a00 */
[----:B------:R-:W3:Y:S01]  /*0080*/  S2R R0, SR_TID.X ;  /* 0x0000000000007919 */ /* 0x000ee20000002100 */
[----:B-1----:R-:W-:Y:S01]  /*0090*/  UISETP.GE.AND UP0, UPT, UR8, -0x3a, UPT ;  /* 0xffffffc60800788c */ /* 0x002fe2000bf06270 */
[----:B0-----:R-:W-:-:S02]  /*00a0*/  IMAD R11, R11, 0x1e, R12 ;  /* 0x0000001e0b0b7824 */ /* 0x001fc400078e020c */
[----:B---3--:R-:W-:-:S06]  /*00b0*/  IMAD R10, R8, 0x1e, R0 ;  /* 0x0000001e080a7824 */ /* 0x008fcc00078e0200 */
[----:B--2-4-:R-:W-:Y:S05]  /*00c0*/  BRA.U !UP0, `(.L_x_0) ;  /* 0x0000000508e07547 */ /* 0x014fea000b800000 */
[----:B------:R-:W0:Y:S01]  /*00d0*/  S2R R6, SR_CgaCtaId ;  /* 0x0000000000067919 */ /* 0x000e220000008800 */
[----:B------:R-:W1:Y:S01]  /*00e0*/  LDCU UR9, c[0x0][0x3a0] ;  /* 0x00007400ff0977ac */ /* 0x000e620008000800 */
[----:B------:R-:W2:Y:S01]  /*00f0*/  LDC.64 R2, c[0x0][0x3a0] ;  /* 0x0000e800ff027b82 */ /* 0x000ea20000000a00 */
[----:B------:R-:W-:Y:S01]  /*0100*/  MOV R4, 0x400 ;  /* 0x0000040000047802 */ /* 0x000fe20000000f00 */
[--C-:B------:R-:W-:Y:S01]  /*0110*/  IMAD R13, R11, UR8, R0.reuse ;  /* 0x000000080b0d7c24 */ /* 0x100fe2000f8e0200 */
[----:B------:R-:W-:Y:S01]  /*0120*/  UIADD3 UR5, UPT, UPT, UR8, -0x1, URZ ;  /* 0xffffffff08057890 */ /* 0x000fe2000fffe0ff */
[----:B------:R-:W-:Y:S01]  /*0130*/  MOV R21, RZ ;  /* 0x000000ff00157202 */ /* 0x000fe20000000f00 */
[----:B------:R-:W-:Y:S01]  /*0140*/  UMOV UR4, URZ ;  /* 0x000000ff00047c82 */ /* 0x000fe20008000000 */
[----:B------:R-:W-:Y:S01]  /*0150*/  IADD3 R5, PT, PT, R4, 0xe10, RZ ;  /* 0x00000e1004057810 */ /* 0x000fe20007ffe0ff */
[----:B------:R-:W-:Y:S01]  /*0160*/  UIMAD.WIDE UR4, UR5, -0x77777777, UR4 ;  /* 0x88888889050478a5 */ /* 0x000fe2000f8e0204 */
[----:B------:R-:W3:Y:S03]  /*0170*/  LDCU.64 UR10, c[0x0][0x398] ;  /* 0x00007300ff0a77ac */ /* 0x000ee60008000a00 */
[----:B------:R-:W-:Y:S01]  /*0180*/  USHF.R.U32.HI UR4, URZ, 0x1f, UR5 ;  /* 0x0000001fff047899 */ /* 0x000fe20008011605 */
[----:B-1----:R-:W-:-:S03]  /*0190*/  IMAD R19, R12, UR9, R0 ;  /* 0x000000090c137c24 */ /* 0x002fc6000f8e0200 */
[----:B------:R-:W-:Y:S01]  /*01a0*/  ULEA.HI.SX32 UR4, UR5, UR4, 0x1c ;  /* 0x0000000405047291 */ /* 0x000fe2000f8fe2ff */
[----:B------:R-:W-:-:S03]  /*01b0*/  IMAD R19, R8, 0x1e, R19 ;  /* 0x0000001e08137824 */ /* 0x000fc600078e0213 */
[----:B------:R-:W-:Y:S01]  /*01c0*/  UIADD3 UR4, UPT, UPT, -UR4, URZ, URZ ;  /* 0x000000ff04047290 */ /* 0x000fe2000fffe1ff */
[C---:B0-----:R-:W-:Y:S02]  /*01d0*/  LEA R15, R6.reuse, R4, 0x18 ;  /* 0x00000004060f7211 */ /* 0x041fe400078ec0ff */
[----:B------:R-:W-:-:S03]  /*01e0*/  LEA R5, R6, R5, 0x18 ;  /* 0x0000000506057211 */ /* 0x000fc600078ec0ff */
[----:B------:R-:W-:Y:S01]  /*01f0*/  IMAD R15, R12, 0x78, R15 ;  /* 0x000000780c0f7824 */ /* 0x000fe200078e020f */
[----:B------:R-:W-:-:S04]  /*0200*/  LEA R17, R0, R5, 0x2 ;  /* 0x0000000500117211 */ /* 0x000fc800078e10ff */
[----:B------:R-:W-:Y:S01]  /*0210*/  LEA R16, R0, R15, 0x2 ;  /* 0x0000000f00107211 */ /* 0x000fe200078e10ff */
[----:B---3--:R-:W-:-:S07]  /*0220*/  IMAD R14, R12, 0x78, R17 ;  /* 0x000000780c0e7824 */ /* 0x008fce00078e0211 */
.L_x_1:
[----:B------:R-:W-:Y:S01]  /*0230*/  ISETP.GE.AND P1, PT, R0, UR10, PT ;  /* 0x0000000a00007c0c */ /* 0x000fe2000bf26270 */
[----:B------:R-:W-:Y:S01]  /*0240*/  HFMA2 R20, -RZ, RZ, 0, 0 ;  /* 0x00000000ff147431 */ /* 0x000fe200000001ff */
[----:B--2---:R-:W-:Y:S02]  /*0250*/  ISETP.GE.AND P0, PT, R10, R2, PT ;  /* 0x000000020a00720c */ /* 0x004fe40003f06270 */
[----:B------:R-:W-:Y:S02]  /*0260*/  ISETP.GE.OR P1, PT, R11, UR11, P1 ;  /* 0x0000000b0b007c0c */ /* 0x000fe40008f26670 */
[----:B------:R-:W-:Y:S02]  /*0270*/  ISETP.GE.OR P0, PT, R12, R3, P0 ;  /* 0x000000030c00720c */ /* 0x000fe40000706670 */
[----:B------:R-:W-:-:S09]  /*0280*/  MOV R29, RZ ;  /* 0x000000ff001d7202 */ /* 0x000fd20000000f00 */
[----:B------:R-:W0:Y:S08]  /*0290*/  @!P1 LDC.64 R8, c[0x0][0x380] ;  /* 0x0000e000ff089b82 */ /* 0x000e300000000a00 */
[----:B------:R-:W1:Y:S01]  /*02a0*/  @!P0 LDC.64 R4, c[0x0][0x388] ;  /* 0x0000e200ff048b82 */ /* 0x000e620000000a00 */
[----:B0-----:R-:W-:-:S05]  /*02b0*/  @!P1 IMAD.WIDE.U32 R8, R13, 0x4, R8 ;  /* 0x000000040d089825 */ /* 0x001fca00078e0008 */
[----:B------:R-:W2:Y:S01]  /*02c0*/  @!P1 LDG.E R29, desc[UR6][R8.64] ;  /* 0x00000006081d9981 */ /* 0x000ea2000c1e1900 */
[----:B-1----:R-:W-:-:S05]  /*02d0*/  @!P0 IMAD.WIDE.U32 R22, R19, 0x4, R4 ;  /* 0x0000000413168825 */ /* 0x002fca00078e0004 */
[----:B------:R-:W3:Y:S01]  /*02e0*/  @!P0 LDG.E R20, desc[UR6][R22.64] ;  /* 0x0000000616148981 */ /* 0x000ee2000c1e1900 */
[----:B------:R-:W-:-:S04]  /*02f0*/  UIADD3 UR4, UPT, UPT, UR4, 0x1, URZ ;  /* 0x0000000104047890 */ /* 0x000fc8000fffe0ff */
[----:B------:R-:W-:Y:S01]  /*0300*/  UISETP.NE.AND UP0, UPT, UR4, 0x2, UPT ;  /* 0x000000020400788c */ /* 0x000fe2000bf05270 */
[----:B------:R-:W-:Y:S01]  /*0310*/  IADD3 R0, PT, PT, R0, 0x1e, RZ ;  /* 0x0000001e00007810 */ /* 0x000fe20007ffe0ff */
[----:B------:R-:W-:Y:S01]  /*0320*/  IMAD R19, R2, 0x1e, R19 ;  /* 0x0000001e02137824 */ /* 0x000fe200078e0213 */
[----:B------:R-:W-:Y:S02]  /*0330*/  IADD3 R12, PT, PT, R12, 0x1e, RZ ;  /* 0x0000001e0c0c7810 */ /* 0x000fe40007ffe0ff */
[----:B------:R-:W-:Y:S01]  /*0340*/  IADD3 R13, PT, PT, R13, 0x1e, RZ ;  /* 0x0000001e0d0d7810 */ /* 0x000fe20007ffe0ff */
[----:B--2---:R-:W-:Y:S04]  /*0350*/  STS [R16], R29 ;  /* 0x0000001d10007388 */ /* 0x004fe80000000800 */
[----:B---3--:R-:W-:Y:S01]  /*0360*/  STS [R14], R20 ;  /* 0x000000140e007388 */ /* 0x008fe20000000800 */
[----:B------:R-:W-:Y:S06]  /*0370*/  BAR.SYNC.DEFER_BLOCKING 0x0 ;  /* 0x0000000000007b1d */ /* 0x000fec0000010000 */
[----:B------:R-:W-:Y:S04]  /*0380*/  LDS R26, [R17] ;  /* 0x00000000111a7984 */ /* 0x000fe80000000800 */
[----:B------:R-:W0:Y:S04]  /*0390*/  LDS.64 R4, [R15] ;  /* 0x000000000f047984 */ /* 0x000e280000000a00 */
[----:B------:R-:W1:Y:S04]  /*03a0*/  LDS R28, [R17+0x78] ;  /* 0x00007800111c7984 */ /* 0x000e680000000800 */
[----:B------:R-:W-:Y:S04]  /*03b0*/  LDS R27, [R17+0xf0] ;  /* 0x0000f000111b7984 */ /* 0x000fe80000000800 */
[----:B------:R-:W2:Y:S04]  /*03c0*/  LDS.64 R6, [R15+0x8] ;  /* 0x000008000f067984 */ /* 0x000ea80000000a00 */
[----:B------:R-:W3:Y:S04]  /*03d0*/  LDS R24, [R17+0x168] ;  /* 0x0001680011187984 */ /* 0x000ee80000000800 */
[----:B------:R-:W-:Y:S04]  /*03e0*/  LDS R25, [R17+0x1e0] ;  /* 0x0001e00011197984 */ /* 0x000fe80000000800 */
[----:B------:R-:W4:Y:S04]  /*03f0*/  LDS.64 R8, [R15+0x10] ;  /* 0x000010000f087984 */ /* 0x000f280000000a00 */
[----:B------:R-:W5:Y:S04]  /*0400*/  LDS R18, [R17+0x258] ;  /* 0x0002580011127984 */ /* 0x000f680000000800 */
[----:B------:R-:W-:Y:S04]  /*0410*/  LDS R20, [R17+0x348] ;  /* 0x0003480011147984 */ /* 0x000fe80000000800 */
[----:B------:R-:W-:Y:S01]  /*0420*/  LDS R22, [R17+0x438] ;  /* 0x0004380011167984 */ /* 0x000fe20000000800 */
[----:B0-----:R-:W-:-:S03]  /*0430*/  FFMA R4, R4, R26, R21 ;  /* 0x0000001a04047223 */ /* 0x001fc60000000015 */
[----:B------:R-:W-:Y:S01]  /*0440*/  LDS R21, [R17+0x2d0] ;  /* 0x0002d00011157984 */ /* 0x000fe20000000800 */
[----:B-1----:R-:W-:-:S03]  /*0450*/  FFMA R23, R28, R5, R4 ;  /* 0x000000051c177223 */ /* 0x002fc60000000004 */
[----:B------:R-:W0:Y:S01]  /*0460*/  LDS.64 R4, [R15+0x18] ;  /* 0x000018000f047984 */ /* 0x000e220000000a00 */
[----:B--2---:R-:W-:-:S04]  /*0470*/  FFMA R23, R6, R27, R23 ;  /* 0x0000001b06177223 */ /* 0x004fc80000000017 */
[----:B---3--:R-:W-:Y:S02]  /*0480*/  FFMA R27, R24, R7, R23 ;  /* 0x00000007181b7223 */ /* 0x008fe40000000017 */
[----:B------:R-:W-:Y:S04]  /*0490*/  LDS R23, [R17+0x3c0] ;  /* 0x0003c00011177984 */ /* 0x000fe80000000800 */
[----:B------:R-:W1:Y:S01]  /*04a0*/  LDS.64 R6, [R15+0x20] ;  /* 0x000020000f067984 */ /* 0x000e620000000a00 */
[----:B----4-:R-:W-:-:S03]  /*04b0*/  FFMA R25, R8, R25, R27 ;  /* 0x0000001908197223 */ /* 0x010fc6000000001b */
[----:B------:R-:W-:Y:S01]  /*04c0*/  LDS R24, [R17+0xd20] ;  /* 0x000d200011187984 */ /* 0x000fe20000000800 */
[----:B-----5:R-:W-:-:S03]  /*04d0*/  FFMA R27, R18, R9, R25 ;  /* 0x00000009121b7223 */ /* 0x020fc60000000019 */
[----:B------:R-:W-:Y:S04]  /*04e0*/  LDS R25, [R17+0x4b0] ;  /* 0x0004b00011197984 */ /* 0x000fe80000000800 */
[----:B------:R-:W2:Y:S04]  /*04f0*/  LDS.64 R8, [R15+0x28] ;  /* 0x000028000f087984 */ /* 0x000ea80000000a00 */
[----:B------:R-:W3:Y:S01]  /*0500*/  LDS R18, [R17+0x528] ;  /* 0x0005280011127984 */ /* 0x000ee20000000800 */
[----:B0-----:R-:W-:-:S04]  /*0510*/  FFMA R21, R4, R21, R27 ;  /* 0x0000001504157223 */ /* 0x001fc8000000001b */
[----:B------:R-:W-:Y:S02]  /*0520*/  FFMA R27, R20, R5, R21 ;  /* 0x00000005141b7223 */ /* 0x000fe40000000015 */
[----:B------:R-:W-:Y:S04]  /*0530*/  LDS R21, [R17+0x5a0] ;  /* 0x0005a00011157984 */ /* 0x000fe80000000800 */
[----:B------:R-:W0:Y:S04]  /*0540*/  LDS.64 R4, [R15+0x30] ;  /* 0x000030000f047984 */ /* 0x000e280000000a00 */
[----:B------:R-:W4:Y:S01]  /*0550*/  LDS R20, [R17+0x618] ;  /* 0x0006180011147984 */ /* 0x000f220000000800 */
[----:B-1----:R-:W-:-:S04]  /*0560*/  FFMA R23, R6, R23, R27 ;  /* 0x0000001706177223 */ /* 0x002fc8000000001b */
[----:B------:R-:W-:Y:S02]  /*0570*/  FFMA R27, R22, R7, R23 ;  /* 0x00000007161b7223 */ /* 0x000fe40000000017 */
[----:B------:R-:W-:Y:S04]  /*0580*/  LDS R23, [R17+0x690] ;  /* 0x0006900011177984 */ /* 0x000fe80000000800 */
[----:B------:R-:W1:Y:S01]  /*0590*/  LDS.64 R6, [R15+0x38] ;  /* 0x000038000f067984 */ /* 0x000e620000000a00 */
[----:B--2---:R-:W-:-:S03]  /*05a0*/  FFMA R25, R8, R25, R27 ;  /* 0x0000001908197223 */ /* 0x004fc6000000001b */
[----:B------:R-:W2:Y:S01]  /*05b0*/  LDS R22, [R17+0x708] ;  /* 0x0007080011167984 */ /* 0x000ea20000000800 */
[----:B---3--:R-:W-:-:S03]  /*05c0*/  FFMA R27, R18, R9, R25 ;  /* 0x00000009121b7223 */ /* 0x008fc60000000019 */
[----:B------:R-:W-:Y:S04]  /*05d0*/  LDS R25, [R17+0x780] ;  /* 0x0007800011197984 */ /* 0x000fe80000000800 */
[----:B------:R-:W3:Y:S04]  /*05e0*/  LDS.64 R8, [R15+0x40] ;  /* 0x000040000f087984 */ /* 0x000ee80000000a00 */
[----:B------:R-:W5:Y:S01]  /*05f0*/  LDS R18, [R17+0x7f8] ;  /* 0x0007f80011127984 */ /* 0x000f620000000800 */
[----:B0-----:R-:W-:-:S04]  /*0600*/  FFMA R21, R4, R21, R27 ;  /* 0x0000001504157223 */ /* 0x001fc8000000001b */
[----:B----4-:R-:W-:Y:S02]  /*0610*/  FFMA R27, R20, R5, R21 ;  /* 0x00000005141b7223 */ /* 0x010fe40000000015 */
[----:B------:R-:W-:Y:S04]  /*0620*/  LDS R21, [R17+0x870] ;  /* 0x0008700011157984 */ /* 0x000fe80000000800 */
[----:B------:R-:W0:Y:S04]  /*0630*/  LDS.64 R4, [R15+0x48] ;  /* 0x000048000f047984 */ /* 0x000e280000000a00 */
[----:B------:R-:W4:Y:S01]  /*0640*/  LDS R20, [R17+0x8e8] ;  /* 0x0008e80011147984 */ /* 0x000f220000000800 */
[----:B-1----:R-:W-:-:S04]  /*0650*/  FFMA R23, R6, R23, R27 ;  /* 0x0000001706177223 */ /* 0x002fc8000000001b */
[----:B--2---:R-:W-:Y:S02]  /*0660*/  FFMA R27, R22, R7, R23 ;  /* 0x00000007161b7223 */ /* 0x004fe40000000017 */
[----:B------:R-:W-:Y:S04]  /*0670*/  LDS R23, [R17+0x960] ;  /* 0x0009600011177984 */ /* 0x000fe80000000800 */
[----:B------:R-:W1:Y:S01]  /*0680*/  LDS.64 R6, [R15+0x50] ;  /* 0x000050000f067984 */ /* 0x000e620000000a00 */
[----:B---3--:R-:W-:-:S03]  /*0690*/  FFMA R25, R8, R25, R27 ;  /* 0x0000001908197223 */ /* 0x008fc6000000001b */
[----:B------:R-:W2:Y:S01]  /*06a0*/  LDS R22, [R17+0x9d8] ;  /* 0x0009d80011167984 */ /* 0x000ea20000000800 */
[----:B-----5:R-:W-:-:S03]  /*06b0*/  FFMA R27, R18, R9, R25 ;  /* 0x00000009121b7223 */ /* 0x020fc60000000019 */
        /* <DEDUP_REMOVED lines=15> */
[----:B------:R-:W3:Y:S04]  /*07b0*/  LDS.64 R8, [R15+0x70] ;  /* 0x000070000f087984 */ /* 0x000ee80000000a00 */
[----:B------:R-:W5:Y:S01]  /*07c0*/  LDS R18, [R17+0xd98] ;  /* 0x000d980011127984 */ /* 0x000f620000000800 */
[----:B0-----:R-:W-:-:S04]  /*07d0*/  FFMA R21, R4, R21, R25 ;  /* 0x0000001504157223 */ /* 0x001fc80000000019 */
[----:B----4-:R-:W-:-:S04]  /*07e0*/  FFMA R5, R20, R5, R21 ;  /* 0x0000000514057223 */ /* 0x010fc80000000015 */
[----:B-1----:R-:W-:-:S04]  /*07f0*/  FFMA R5, R6, R23, R5 ;  /* 0x0000001706057223 */ /* 0x002fc80000000005 */
[----:B--2---:R-:W-:-:S04]  /*0800*/  FFMA R5, R22, R7, R5 ;  /* 0x0000000716057223 */ /* 0x004fc80000000005 */
[----:B---3--:R-:W-:-:S04]  /*0810*/  FFMA R5, R8, R24, R5 ;  /* 0x0000001808057223 */ /* 0x008fc80000000005 */
[----:B-----5:R-:W-:Y:S01]  /*0820*/  FFMA R21, R18, R9, R5 ;  /* 0x0000000912157223 */ /* 0x020fe20000000005 */
[----:B------:R-:W-:Y:S06]  /*0830*/  BAR.SYNC.DEFER_BLOCKING 0x0 ;  /* 0x0000000000007b1d */ /* 0x000fec0000010000 */
[----:B------:R-:W-:Y:S05]  /*0840*/  BRA.U UP0, `(.L_x_1) ;  /* 0xfffffff900787547 */ /* 0x000fea000b83ffff */
.L_x_0:
[----:B------:R-:W0:Y:S01]  /*0850*/  LDCU UR4, c[0x0][0x39c] ;  /* 0x00007380ff0477ac */ /* 0x000e220008000800 */
[----:B------:R-:W-:-:S04]  /*0860*/  ISETP.GE.AND P0, PT, R10, UR12, PT ;  /* 0x0000000c0a007c0c */ /* 0x000fc8000bf06270 */
[----:B0-----:R-:W-:-:S13]  /*0870*/  ISETP.GE.OR P0, PT, R11, UR4, P0 ;  /* 0x000000040b007c0c */ /* 0x001fda0008706670 */
[----:B------:R-:W-:Y:S05]  /*0880*/  @P0 EXIT ;  /* 0x000000000000094d */ /* 0x000fea0003800000 */
[----:B------:R-:W0:Y:S01]  /*0890*/  LDC.64 R2, c[0x0][0x390] ;  /* 0x0000e400ff027b82 */ /* 0x000e220000000a00 */
[----:B------:R-:W-:-:S04]  /*08a0*/  IMAD R11, R11, UR12, R10 ;  /* 0x0000000c0b0b7c24 */ /* 0x000fc8000f8e020a */
[----:B0-----:R-:W-:-:S05]  /*08b0*/  IMAD.WIDE.U32 R2, R11, 0x4, R2 ;  /* 0x000000040b027825 */ /* 0x001fca00078e0002 */
[----:B------:R-:W2:Y:S02]  /*08c0*/  LDG.E R0, desc[UR6][R2.64] ;  /* 0x0000000602007981 */ /* 0x000ea4000c1e1900 */
[----:B--2---:R-:W-:-:S05]  /*08d0*/  FADD R21, R0, R21 ;  /* 0x0000001500157221 */ /* 0x004fca0000000000 */
[----:B------:R-:W-:Y:S01]  /*08e0*/  STG.E desc[UR6][R2.64], R21 ;  /* 0x0000001502007986 */ /* 0x000fe2000c101906 */
[----:B------:R-:W-:Y:S05]  /*08f0*/  EXIT ;  /* 0x000000000000794d */ /* 0x000fea0003800000 */
.L_x_2:
[----:B------:R-:W-:-:S00]  /*0900*/  BRA `(.L_x_2) ;  /* 0xfffffffc00fc7947 */ /* 0x000fc0000383ffff */
[----:B------:R-:W-:-:S00]  /*0910*/  NOP ;  /* 0x0000000000007918 */ /* 0x000fc00000000000 */
        /* <DEDUP_REMOVED lines=14> */
.L_x_3:


//--------------------- .nv.shared._Z13MatrixMulCUDAPKfS0_Pfiiii --------------------------
	.section	.nv.shared._Z13MatrixMulCUDAPKfS0_Pfiiii,"aw",@nobits
	.sectionflags	@""
	.align	4
.nv.shared._Z13MatrixMulCUDAPKfS0_Pfiiii:
	.zero		8224


//--------------------- .nv.shared.reserved.0     --------------------------
	.section	.nv.shared.reserved.0,"aw",@nobits
	.weak		__nv_reservedSMEM_offset_0_alias
	.size		__nv_reservedSMEM_offset_0_alias, 0, 64
	.other		__nv_reservedSMEM_offset_0_alias,@"STO_CUDA_RESERVED_SHARED STV_DEFAULT"
__nv_reservedSMEM_offset_0_alias:
	.zero		0
	.zero		64


//--------------------- .nv.constant0._Z13MatrixMulCUDAPKfS0_Pfiiii --------------------------
	.section	.nv.constant0._Z13MatrixMulCUDAPKfS0_Pfiiii,"a",@progbits
	.sectionflags	@""
	.align	4
.nv.constant0._Z13MatrixMulCUDAPKfS0_Pfiiii:
	.zero		936


//--------------------- SYMBOLS --------------------------

	.type		.nv.reservedSmem.offset0,@object
	.size		.nv.reservedSmem.offset0,0x4
	.type		.nv.reservedSmem.cap,@object
	.size		.nv.reservedSmem.cap,0x4
